	.headerflags	@"EF_CUDA_TEXMODE_UNIFIED EF_CUDA_64BIT_ADDRESS EF_CUDA_SM89 EF_CUDA_VIRTUAL_SM(EF_CUDA_SM89)"
	.elftype	@"ET_EXEC"


//--------------------- .nv.info                  --------------------------
	.section	.nv.info,"",@"SHT_CUDA_INFO"
	.align	4


	//----- nvinfo : EIATTR_REGCOUNT
	.align		4
        /*0000*/ 	.byte	0x04, 0x2f
        /*0002*/ 	.short	(.L_2 - .L_1)
	.align		4
.L_1:
        /*0004*/ 	.word	index@(triton__0d1d2d3de)
        /*0008*/ 	.word	0x00000017


	//----- nvinfo : EIATTR_MAX_STACK_SIZE
	.align		4
.L_2:
        /*000c*/ 	.byte	0x04, 0x23
        /*000e*/ 	.short	(.L_4 - .L_3)
	.align		4
.L_3:
        /*0010*/ 	.word	index@(triton__0d1d2d3de)
        /*0014*/ 	.word	0x00000000


	//----- nvinfo : EIATTR_MIN_STACK_SIZE
	.align		4
.L_4:
        /*0018*/ 	.byte	0x04, 0x12
        /*001a*/ 	.short	(.L_6 - .L_5)
	.align		4
.L_5:
        /*001c*/ 	.word	index@(triton__0d1d2d3de)
        /*0020*/ 	.word	0x00000000


	//----- nvinfo : EIATTR_FRAME_SIZE
	.align		4
.L_6:
        /*0024*/ 	.byte	0x04, 0x11
        /*0026*/ 	.short	(.L_8 - .L_7)
	.align		4
.L_7:
        /*0028*/ 	.word	index@(triton__0d1d2d3de)
        /*002c*/ 	.word	0x00000000
.L_8:


//--------------------- .nv.info.triton__0d1d2d3de --------------------------
	.section	.nv.info.triton__0d1d2d3de,"",@"SHT_CUDA_INFO"
	.align	4


	//----- nvinfo : EIATTR_CUDA_API_VERSION
	.align		4
        /*0000*/ 	.byte	0x04, 0x37
        /*0002*/ 	.short	(.L_10 - .L_9)
.L_9:
        /*0004*/ 	.word	0x0000007b


	//----- nvinfo : EIATTR_PARAM_CBANK
	.align		4
.L_10:
        /*0008*/ 	.byte	0x04, 0x0a
        /*000a*/ 	.short	(.L_12 - .L_11)
	.align		4
.L_11:
        /*000c*/ 	.word	index@(.nv.constant0.triton__0d1d2d3de)
        /*0010*/ 	.short	0x0160
        /*0012*/ 	.short	0x001c


	//----- nvinfo : EIATTR_CBANK_PARAM_SIZE
	.align		4
.L_12:
        /*0014*/ 	.byte	0x03, 0x19
        /*0016*/ 	.short	0x001c


	//----- nvinfo : EIATTR_KPARAM_INFO
	.align		4
        /*0018*/ 	.byte	0x04, 0x17
        /*001a*/ 	.short	(.L_14 - .L_13)
.L_13:
        /*001c*/ 	.word	0x00000000
        /*0020*/ 	.short	0x0003
        /*0022*/ 	.short	0x0018
        /*0024*/ 	.byte	0x00, 0xf0, 0x11, 0x00


	//----- nvinfo : EIATTR_KPARAM_INFO
	.align		4
.L_14:
        /*0028*/ 	.byte	0x04, 0x17
        /*002a*/ 	.short	(.L_16 - .L_15)
.L_15:
        /*002c*/ 	.word	0x00000000
        /*0030*/ 	.short	0x0002
        /*0032*/ 	.short	0x0010
        /*0034*/ 	.byte	0x00, 0xf0, 0x21, 0x00


	//----- nvinfo : EIATTR_KPARAM_INFO
	.align		4
.L_16:
        /*0038*/ 	.byte	0x04, 0x17
        /*003a*/ 	.short	(.L_18 - .L_17)
.L_17:
        /*003c*/ 	.word	0x00000000
        /*0040*/ 	.short	0x0001
        /*0042*/ 	.short	0x0008
        /*0044*/ 	.byte	0x00, 0xf0, 0x21, 0x00


	//----- nvinfo : EIATTR_KPARAM_INFO
	.align		4
.L_18:
        /*0048*/ 	.byte	0x04, 0x17
        /*004a*/ 	.short	(.L_20 - .L_19)
.L_19:
        /*004c*/ 	.word	0x00000000
        /*0050*/ 	.short	0x0000
        /*0052*/ 	.short	0x0000
        /*0054*/ 	.byte	0x00, 0xf0, 0x21, 0x00


	//----- nvinfo : EIATTR_MAXREG_COUNT
	.align		4
.L_20:
        /*0058*/ 	.byte	0x03, 0x1b
        /*005a*/ 	.short	0x00ff


	//----- nvinfo : EIATTR_EXIT_INSTR_OFFSETS
	.align		4
        /*005c*/ 	.byte	0x04, 0x1c
        /*005e*/ 	.short	(.L_22 - .L_21)


	//   ....[0]....
.L_21:
        /*0060*/ 	.word	0x00000680


	//----- nvinfo : EIATTR_MAX_THREADS
	.align		4
.L_22:
        /*0064*/ 	.byte	0x04, 0x05
        /*0066*/ 	.short	(.L_24 - .L_23)
.L_23:
        /*0068*/ 	.word	0x00000100
        /*006c*/ 	.word	0x00000001
        /*0070*/ 	.word	0x00000001
.L_24:


//--------------------- .nv.rel.action            --------------------------
	.section	.nv.rel.action,"",@"SHT_CUDA_RELOCINFO"
	.align	8
	.sectionentsize	8
        /*0000*/ 	.byte	0x73, 0x00, 0x00, 0x00, 0x00, 0x00, 0x00, 0x00, 0x00, 0x00, 0x00, 0x11, 0x25, 0x00, 0x05, 0x36


//--------------------- .nv.constant0.triton__0d1d2d3de --------------------------
	.section	.nv.constant0.triton__0d1d2d3de,"a",@progbits
	.align	4
.nv.constant0.triton__0d1d2d3de:
	.zero		380


//--------------------- .text.triton__0d1d2d3de   --------------------------
	.section	.text.triton__0d1d2d3de,"ax",@progbits
	.sectioninfo	@"SHI_REGISTERS=23"
	.align	128
        .global         triton__0d1d2d3de
        .type           triton__0d1d2d3de,@function
        .size           triton__0d1d2d3de,(.L_x_1 - triton__0d1d2d3de)
        .other          triton__0d1d2d3de,@"STO_CUDA_ENTRY STV_DEFAULT"
triton__0d1d2d3de:
.text.triton__0d1d2d3de:
[----:B------:R-:W-:-:S02]  /*0000*/  MOV R1, c[0x0][0x28] ;  /* 0x00000a0000017a02 */ /* 0x000fc40000000f00 */
[----:B------:R-:W0:Y:S01]  /*0010*/  S2R R0, SR_TID.X ;  /* 0x0000000000007919 */ /* 0x000e220000002100 */
[----:B------:R-:W-:-:S03]  /*0020*/  ULDC.64 UR4, c[0x0][0x118] ;  /* 0x0000460000047ab9 */ /* 0x000fc60000000a00 */
[----:B------:R-:W1:Y:S01]  /*0030*/  S2R R3, SR_CTAID.X ;  /* 0x0000000000037919 */ /* 0x000e620000002500 */
[----:B0-----:R-:W-:-:S04]  /*0040*/  SHF.L.U32 R0, R0, 0x1, RZ ;  /* 0x0000000100007819 */ /* 0x001fc800000006ff */
[----:B------:R-:W-:-:S04]  /*0050*/  LOP3.LUT R0, R0, 0x1fe, RZ, 0xc0, !PT ;  /* 0x000001fe00007812 */ /* 0x000fc800078ec0ff */
[----:B-1----:R-:W-:-:S05]  /*0060*/  LEA R0, R3, R0, 0x9 ;  /* 0x0000000003007211 */ /* 0x002fca00078e48ff */
[----:B------:R-:W-:-:S05]  /*0070*/  IMAD.HI R2, R0, 0x66666667, RZ ;  /* 0x6666666700027827 */ /* 0x000fca00078e02ff */
[----:B------:R-:W-:-:S04]  /*0080*/  SHF.R.U32.HI R3, RZ, 0x1f, R2 ;  /* 0x0000001fff037819 */ /* 0x000fc80000011602 */
[----:B------:R-:W-:-:S05]  /*0090*/  LEA.HI.SX32 R3, R2, R3, 0x15 ;  /* 0x0000000302037211 */ /* 0x000fca00078faaff */
[----:B------:R-:W-:-:S04]  /*00a0*/  IMAD R12, R3, -0x1400, R0 ;  /* 0xffffec00030c7824 */ /* 0x000fc800078e0200 */
[----:B------:R-:W-:Y:S01]  /*00b0*/  IMAD R10, R3, 0x2800, R12 ;  /* 0x00002800030a7824 */ /* 0x000fe200078e020c */
[----:B------:R-:W-:Y:S02]  /*00c0*/  MOV R3, 0x2 ;  /* 0x0000000200037802 */ /* 0x000fe40000000f00 */
[----:B------:R-:W-:Y:S02]  /*00d0*/  IADD3 R6, R12, 0x1400, RZ ;  /* 0x000014000c067810 */ /* 0x000fe40007ffe0ff */
[----:B------:R-:W-:-:S03]  /*00e0*/  IADD3 R8, R10, 0x1400, RZ ;  /* 0x000014000a087810 */ /* 0x000fc60007ffe0ff */
[----:B------:R-:W-:-:S04]  /*00f0*/  IMAD.WIDE.U32 R6, R6, R3, c[0x0][0x168] ;  /* 0x00005a0006067625 */ /* 0x000fc800078e0003 */
[-C--:B------:R-:W-:Y:S02]  /*0100*/  IMAD.WIDE R8, R8, R3.reuse, c[0x0][0x160] ;  /* 0x0000580008087625 */ /* 0x080fe400078e0203 */
[----:B------:R-:W2:Y:S04]  /*0110*/  LDG.E.EL R6, [R6.64] ;  /* 0x0000000406067981 */ /* 0x000ea8000c2e1900 */
[----:B------:R-:W3:Y:S01]  /*0120*/  LDG.E R8, [R8.64] ;  /* 0x0000000408087981 */ /* 0x000ee2000c1e1900 */
[----:B------:R-:W-:-:S04]  /*0130*/  IMAD.WIDE R12, R12, R3, c[0x0][0x168] ;  /* 0x00005a000c0c7625 */ /* 0x000fc800078e0203 */
[----:B------:R-:W-:Y:S01]  /*0140*/  IMAD.WIDE R10, R10, R3, c[0x0][0x160] ;  /* 0x000058000a0a7625 */ /* 0x000fe200078e0203 */
[----:B------:R0:W4:Y:S04]  /*0150*/  LDG.E.EL R2, [R12.64] ;  /* 0x000000040c027981 */ /* 0x000128000c2e1900 */
[----:B------:R1:W5:Y:S01]  /*0160*/  LDG.E R4, [R10.64] ;  /* 0x000000040a047981 */ /* 0x000362000c1e1900 */
[----:B------:R-:W-:Y:S02]  /*0170*/  MOV R18, 0xb9f560b9 ;  /* 0xb9f560b900127802 */ /* 0x000fe40000000f00 */
[----:B------:R-:W-:Y:S02]  /*0180*/  MOV R20, 0x3bac840b ;  /* 0x3bac840b00147802 */ /* 0x000fe40000000f00 */
[----:B0-----:R-:W-:-:S02]  /*0190*/  MOV R12, 0x3bac840b ;  /* 0x3bac840b000c7802 */ /* 0x001fc40000000f00 */
[----:B-1----:R-:W-:Y:S02]  /*01a0*/  MOV R10, 0x3789ca3c ;  /* 0x3789ca3c000a7802 */ /* 0x002fe40000000f00 */
[----:B------:R-:W-:Y:S01]  /*01b0*/  MOV R11, 0xb9f560b9 ;  /* 0xb9f560b9000b7802 */ /* 0x000fe20000000f00 */
[--C-:B--2---:R-:W-:Y:S02]  /*01c0*/  HADD2.F32 R16, -RZ, R6.reuse.H0_H0 ;  /* 0x20000006ff107230 */ /* 0x104fe40000004100 */
[----:B------:R-:W-:Y:S02]  /*01d0*/  HADD2.F32 R15, -RZ, R6.H1_H1 ;  /* 0x30000006ff0f7230 */ /* 0x000fe40000004100 */
[--C-:B---3--:R-:W-:Y:S02]  /*01e0*/  HADD2.F32 R5, -RZ, R8.reuse.H0_H0 ;  /* 0x20000008ff057230 */ /* 0x108fe40000004100 */
[----:B------:R-:W-:-:S03]  /*01f0*/  HADD2.F32 R14, -RZ, R8.H1_H1 ;  /* 0x30000008ff0e7230 */ /* 0x000fc60000004100 */
[----:B------:R-:W-:Y:S01]  /*0200*/  FADD R5, R5, R16 ;  /* 0x0000001005057221 */ /* 0x000fe20000000000 */
[----:B------:R-:W-:Y:S01]  /*0210*/  MOV R16, 0x3789ca3c ;  /* 0x3789ca3c00107802 */ /* 0x000fe20000000f00 */
[----:B------:R-:W-:Y:S02]  /*0220*/  FADD R6, R14, R15 ;  /* 0x0000000f0e067221 */ /* 0x000fe40000000000 */
[C---:B------:R-:W-:Y:S01]  /*0230*/  FMUL R7, R5.reuse, 0.70710676908493041992 ;  /* 0x3f3504f305077820 */ /* 0x040fe20000400000 */
[----:B------:R-:W-:Y:S01]  /*0240*/  FMUL R5, R5, 0.5 ;  /* 0x3f00000005057820 */ /* 0x000fe20000400000 */
[C---:B------:R-:W-:Y:S01]  /*0250*/  FMUL R8, R6.reuse, 0.70710676908493041992 ;  /* 0x3f3504f306087820 */ /* 0x040fe20000400000 */
[----:B------:R-:W-:Y:S01]  /*0260*/  FMUL R6, R6, 0.5 ;  /* 0x3f00000006067820 */ /* 0x000fe20000400000 */
[----:B------:R-:W-:Y:S02]  /*0270*/  FADD.FTZ R14, |R7|, -RZ ;  /* 0x800000ff070e7221 */ /* 0x000fe40000010200 */
[----:B------:R-:W-:-:S03]  /*0280*/  FADD.FTZ R9, |R8|, -RZ ;  /* 0x800000ff08097221 */ /* 0x000fc60000010200 */
[----:B------:R-:W-:Y:S02]  /*0290*/  FSETP.GE.AND P0, PT, R14, 1.0029599666595458984, PT ;  /* 0x3f8060fe0e00780b */ /* 0x000fe40003f06000 */
[----:B------:R-:W-:-:S11]  /*02a0*/  FSETP.GE.AND P1, PT, R9, 1.0029599666595458984, PT ;  /* 0x3f8060fe0900780b */ /* 0x000fd60003f26000 */
[----:B------:R-:W-:Y:S01]  /*02b0*/  @!P0 MOV R10, 0x38b1e96a ;  /* 0x38b1e96a000a8802 */ /* 0x000fe20000000f00 */
[----:B------:R-:W-:Y:S01]  /*02c0*/  @!P0 FMUL R14, R7, R7 ;  /* 0x00000007070e8220 */ /* 0x000fe20000400000 */
[----:B------:R-:W-:Y:S01]  /*02d0*/  @!P0 MOV R11, 0xba574d20 ;  /* 0xba574d20000b8802 */ /* 0x000fe20000000f00 */
[----:B------:R-:W-:Y:S01]  /*02e0*/  @!P1 FMUL R9, R8, R8 ;  /* 0x0000000808099220 */ /* 0x000fe20000400000 */
[----:B------:R-:W-:Y:S02]  /*02f0*/  @!P1 MOV R16, 0x38b1e96a ;  /* 0x38b1e96a00109802 */ /* 0x000fe40000000f00 */
[----:B------:R-:W-:Y:S01]  /*0300*/  @!P1 MOV R18, 0xba574d20 ;  /* 0xba574d2000129802 */ /* 0x000fe20000000f00 */
[----:B------:R-:W-:Y:S01]  /*0310*/  FFMA.FTZ R11, R14, R10, R11 ;  /* 0x0000000a0e0b7223 */ /* 0x000fe2000001000b */
[----:B------:R-:W-:Y:S02]  /*0320*/  @!P0 MOV R12, 0x3baad5ea ;  /* 0x3baad5ea000c8802 */ /* 0x000fe40000000f00 */
[----:B------:R-:W-:Y:S01]  /*0330*/  @!P1 MOV R20, 0x3baad5ea ;  /* 0x3baad5ea00149802 */ /* 0x000fe20000000f00 */
[----:B------:R-:W-:Y:S01]  /*0340*/  FFMA.FTZ R15, R9, R16, R18 ;  /* 0x00000010090f7223 */ /* 0x000fe20000010012 */
[----:B------:R-:W-:Y:S01]  /*0350*/  MOV R10, 0xbd0c8162 ;  /* 0xbd0c8162000a7802 */ /* 0x000fe20000000f00 */
[----:B------:R-:W-:Y:S01]  /*0360*/  FFMA.FTZ R13, R11, R14, R12 ;  /* 0x0000000e0b0d7223 */ /* 0x000fe2000001000c */
[----:B------:R-:W-:Y:S01]  /*0370*/  MOV R16, 0xbd0c8162 ;  /* 0xbd0c816200107802 */ /* 0x000fe20000000f00 */
[----:B------:R-:W-:Y:S01]  /*0380*/  FFMA.FTZ R15, R15, R9, R20 ;  /* 0x000000090f0f7223 */ /* 0x000fe20000010014 */
[----:B------:R-:W-:-:S02]  /*0390*/  @!P0 MOV R10, 0xbcdc1be7 ;  /* 0xbcdc1be7000a8802 */ /* 0x000fc40000000f00 */
[----:B------:R-:W-:Y:S02]  /*03a0*/  @!P1 MOV R16, 0xbcdc1be7 ;  /* 0xbcdc1be700109802 */ /* 0x000fe40000000f00 */
[----:B------:R-:W-:Y:S01]  /*03b0*/  MOV R11, 0x3e1cf906 ;  /* 0x3e1cf906000b7802 */ /* 0x000fe20000000f00 */
[-C--:B------:R-:W-:Y:S01]  /*03c0*/  FFMA.FTZ R10, R13, R14.reuse, R10 ;  /* 0x0000000e0d0a7223 */ /* 0x080fe2000001000a */
[----:B------:R-:W-:Y:S01]  /*03d0*/  @!P0 MOV R11, 0x3de718af ;  /* 0x3de718af000b8802 */ /* 0x000fe20000000f00 */
[----:B------:R-:W-:Y:S01]  /*03e0*/  FFMA.FTZ R15, R15, R9, R16 ;  /* 0x000000090f0f7223 */ /* 0x000fe20000010010 */
[----:B------:R-:W-:Y:S02]  /*03f0*/  MOV R16, 0x3e1cf906 ;  /* 0x3e1cf90600107802 */ /* 0x000fe40000000f00 */
        /* <DEDUP_REMOVED lines=9> */
[----:B------:R-:W-:Y:S01]  /*0490*/  @!P0 MOV R10, 0x3e0375d3 ;  /* 0x3e0375d3000a8802 */ /* 0x000fe20000000f00 */
[----:B------:R-:W-:Y:S01]  /*04a0*/  FFMA.FTZ R15, R15, R9, R18 ;  /* 0x000000090f0f7223 */ /* 0x000fe20000010012 */
[----:B------:R-:W-:-:S02]  /*04b0*/  MOV R12, 0x3f20d842 ;  /* 0x3f20d842000c7802 */ /* 0x000fc40000000f00 */
[----:B------:R-:W-:Y:S01]  /*04c0*/  @!P1 MOV R12, 0x3e0375d3 ;  /* 0x3e0375d3000c9802 */ /* 0x000fe20000000f00 */
[----:B------:R-:W-:Y:S01]  /*04d0*/  FFMA.FTZ R10, R11, R14, R10 ;  /* 0x0000000e0b0a7223 */ /* 0x000fe2000001000a */
[----:B------:R-:W-:Y:S02]  /*04e0*/  FSEL R13, -R14, R7, P0 ;  /* 0x000000070e0d7208 */ /* 0x000fe40000000100 */
[----:B------:R-:W-:Y:S01]  /*04f0*/  FSEL R11, -R9, R8, P1 ;  /* 0x00000008090b7208 */ /* 0x000fe20000800100 */
[----:B------:R-:W-:Y:S02]  /*0500*/  FFMA.FTZ R12, R15, R9, R12 ;  /* 0x000000090f0c7223 */ /* 0x000fe4000001000c */
[----:B------:R-:W-:Y:S02]  /*0510*/  FFMA.FTZ R10, R10, R13, R13 ;  /* 0x0000000d0a0a7223 */ /* 0x000fe4000001000d */
[----:B------:R-:W-:Y:S02]  /*0520*/  FFMA.FTZ R11, R12, R11, R11 ;  /* 0x0000000b0c0b7223 */ /* 0x000fe4000001000b */
[----:B------:R-:W0:Y:S08]  /*0530*/  @P0 MUFU.EX2 R9, R10 ;  /* 0x0000000a00090308 */ /* 0x000e300000000800 */
[----:B------:R-:W1:Y:S01]  /*0540*/  @P1 MUFU.EX2 R13, R11 ;  /* 0x0000000b000d1308 */ /* 0x000e620000000800 */
[----:B0-----:R-:W-:Y:S01]  /*0550*/  @P0 FADD R12, -R9, 1 ;  /* 0x3f800000090c0421 */ /* 0x001fe20000000100 */
[----:B----4-:R-:W-:-:S04]  /*0560*/  HADD2.F32 R9, -RZ, R2.H1_H1 ;  /* 0x30000002ff097230 */ /* 0x010fc80000004100 */
[----:B------:R-:W-:Y:S01]  /*0570*/  @P0 LOP3.LUT R10, R12, 0x80000000, R7, 0xf8, !PT ;  /* 0x800000000c0a0812 */ /* 0x000fe200078ef807 */
[----:B------:R-:W-:Y:S01]  /*0580*/  HADD2.F32 R7, -RZ, R2.H0_H0 ;  /* 0x20000002ff077230 */ /* 0x000fe20000004100 */
[----:B-1----:R-:W-:Y:S01]  /*0590*/  @P1 FADD R13, -R13, 1 ;  /* 0x3f8000000d0d1421 */ /* 0x002fe20000000100 */
[--C-:B-----5:R-:W-:Y:S02]  /*05a0*/  HADD2.F32 R2, -RZ, R4.reuse.H0_H0 ;  /* 0x20000004ff027230 */ /* 0x120fe40000004100 */
[----:B------:R-:W-:Y:S01]  /*05b0*/  FADD R10, R10, 1 ;  /* 0x3f8000000a0a7421 */ /* 0x000fe20000000000 */
[----:B------:R-:W-:Y:S01]  /*05c0*/  HADD2.F32 R4, -RZ, R4.H1_H1 ;  /* 0x30000004ff047230 */ /* 0x000fe20000004100 */
[----:B------:R-:W-:Y:S01]  /*05d0*/  @P1 LOP3.LUT R11, R13, 0x80000000, R8, 0xf8, !PT ;  /* 0x800000000d0b1812 */ /* 0x000fe200078ef808 */
[----:B------:R-:W-:Y:S01]  /*05e0*/  FADD R2, R2, R7 ;  /* 0x0000000702027221 */ /* 0x000fe20000000000 */
[----:B------:R-:W-:Y:S02]  /*05f0*/  FMUL R5, R5, R10 ;  /* 0x0000000a05057220 */ /* 0x000fe40000400000 */
[----:B------:R-:W-:Y:S01]  /*0600*/  FADD R4, R4, R9 ;  /* 0x0000000904047221 */ /* 0x000fe20000000000 */
[----:B------:R-:W-:Y:S01]  /*0610*/  FADD R11, R11, 1 ;  /* 0x3f8000000b0b7421 */ /* 0x000fe20000000000 */
[----:B------:R-:W-:Y:S01]  /*0620*/  FMUL R5, R2, R5 ;  /* 0x0000000502057220 */ /* 0x000fe20000400000 */
[----:B------:R-:W-:-:S02]  /*0630*/  IMAD.WIDE R2, R0, R3, c[0x0][0x170] ;  /* 0x00005c0000027625 */ /* 0x000fc400078e0203 */
[----:B------:R-:W-:-:S04]  /*0640*/  FMUL R11, R6, R11 ;  /* 0x0000000b060b7220 */ /* 0x000fc80000400000 */
[----:B------:R-:W-:-:S05]  /*0650*/  FMUL R4, R4, R11 ;  /* 0x0000000b04047220 */ /* 0x000fca0000400000 */
[----:B------:R-:W-:-:S05]  /*0660*/  F2FP.F16.F32.PACK_AB R5, R4, R5 ;  /* 0x000000050405723e */ /* 0x000fca00000000ff */
[----:B------:R-:W-:Y:S01]  /*0670*/  STG.E [R2.64], R5 ;  /* 0x0000000502007986 */ /* 0x000fe2000c101904 */
[----:B------:R-:W-:Y:S05]  /*0680*/  EXIT ;  /* 0x000000000000794d */ /* 0x000fea0003800000 */
.L_x_0:
[----:B------:R-:W-:-:S00]  /*0690*/  BRA `(.L_x_0) ;  /* 0xfffffff000007947 */ /* 0x000fc0000383ffff */
[----:B------:R-:W-:-:S00]  /*06a0*/  NOP ;  /* 0x0000000000007918 */ /* 0x000fc00000000000 */
        /* <DEDUP_REMOVED lines=13> */
.L_x_1:


//--------------------- .nv.global.init           --------------------------
	.section	.nv.global.init,"aw",@progbits
.nv.global.init:
	.type		_$_str,@object
	.size		_$_str,(.L_0 - _$_str)
_$_str:
        /*0000*/ 	.byte	0x5f, 0x5f, 0x43, 0x55, 0x44, 0x41, 0x5f, 0x46, 0x54, 0x5a, 0x00
.L_0:
